	.headerflags	@"EF_CUDA_TEXMODE_UNIFIED EF_CUDA_64BIT_ADDRESS EF_CUDA_ACCELERATORS EF_CUDA_SM90 EF_CUDA_VIRTUAL_SM(EF_CUDA_SM90)"
	.elftype	@"ET_EXEC"


//--------------------- .nv.info                  --------------------------
	.section	.nv.info,"",@"SHT_CUDA_INFO"
	.align	4


	//----- nvinfo : EIATTR_REGCOUNT
	.align		4
        /*0000*/ 	.byte	0x04, 0x2f
        /*0002*/ 	.short	(.L_1 - .L_0)
	.align		4
.L_0:
        /*0004*/ 	.word	index@(triton_poi_fused__softmax_add_mul_rsub_4)
        /*0008*/ 	.word	0x00000013


	//----- nvinfo : EIATTR_MIN_STACK_SIZE
	.align		4
.L_1:
        /*000c*/ 	.byte	0x04, 0x12
        /*000e*/ 	.short	(.L_3 - .L_2)
	.align		4
.L_2:
        /*0010*/ 	.word	index@(triton_poi_fused__softmax_add_mul_rsub_4)
        /*0014*/ 	.word	0x00000000


	//----- nvinfo : EIATTR_FRAME_SIZE
	.align		4
.L_3:
        /*0018*/ 	.byte	0x04, 0x11
        /*001a*/ 	.short	(.L_5 - .L_4)
	.align		4
.L_4:
        /*001c*/ 	.word	index@(triton_poi_fused__softmax_add_mul_rsub_4)
        /*0020*/ 	.word	0x00000000


	//----- nvinfo : EIATTR_MIN_STACK_SIZE
	.align		4
.L_5:
        /*0024*/ 	.byte	0x04, 0x12
        /*0026*/ 	.short	(.L_7 - .L_6)
	.align		4
.L_6:
        /*0028*/ 	.word	index@(triton_poi_fused__softmax_add_mul_rsub_4)
        /*002c*/ 	.word	0x00000000
.L_7:


//--------------------- .nv.info.triton_poi_fused__softmax_add_mul_rsub_4 --------------------------
	.section	.nv.info.triton_poi_fused__softmax_add_mul_rsub_4,"",@"SHT_CUDA_INFO"
	.sectionflags	@""
	.align	4


	//----- nvinfo : EIATTR_CUDA_API_VERSION
	.align		4
        /*0000*/ 	.byte	0x04, 0x37
        /*0002*/ 	.short	(.L_9 - .L_8)
.L_8:
        /*0004*/ 	.word	0x0000007c


	//----- nvinfo : EIATTR_KPARAM_INFO
	.align		4
.L_9:
        /*0008*/ 	.byte	0x04, 0x17
        /*000a*/ 	.short	(.L_11 - .L_10)
.L_10:
        /*000c*/ 	.word	0x00000000
        /*0010*/ 	.short	0x0004
        /*0012*/ 	.short	0x0020
        /*0014*/ 	.byte	0x00, 0xf0, 0x11, 0x00


	//----- nvinfo : EIATTR_KPARAM_INFO
	.align		4
.L_11:
        /*0018*/ 	.byte	0x04, 0x17
        /*001a*/ 	.short	(.L_13 - .L_12)
.L_12:
        /*001c*/ 	.word	0x00000000
        /*0020*/ 	.short	0x0003
        /*0022*/ 	.short	0x0018
        /*0024*/ 	.byte	0x00, 0xf4, 0x21, 0x00


	//----- nvinfo : EIATTR_KPARAM_INFO
	.align		4
.L_13:
        /*0028*/ 	.byte	0x04, 0x17
        /*002a*/ 	.short	(.L_15 - .L_14)
.L_14:
        /*002c*/ 	.word	0x00000000
        /*0030*/ 	.short	0x0002
        /*0032*/ 	.short	0x0010
        /*0034*/ 	.byte	0x00, 0xf4, 0x21, 0x00


	//----- nvinfo : EIATTR_KPARAM_INFO
	.align		4
.L_15:
        /*0038*/ 	.byte	0x04, 0x17
        /*003a*/ 	.short	(.L_17 - .L_16)
.L_16:
        /*003c*/ 	.word	0x00000000
        /*0040*/ 	.short	0x0001
        /*0042*/ 	.short	0x0008
        /*0044*/ 	.byte	0x00, 0xf4, 0x21, 0x00


	//----- nvinfo : EIATTR_KPARAM_INFO
	.align		4
.L_17:
        /*0048*/ 	.byte	0x04, 0x17
        /*004a*/ 	.short	(.L_19 - .L_18)
.L_18:
        /*004c*/ 	.word	0x00000000
        /*0050*/ 	.short	0x0000
        /*0052*/ 	.short	0x0000
        /*0054*/ 	.byte	0x00, 0xf4, 0x21, 0x00


	//----- nvinfo : EIATTR_SPARSE_MMA_MASK
	.align		4
.L_19:
        /*0058*/ 	.byte	0x03, 0x50
        /*005a*/ 	.short	0x0000


	//----- nvinfo : EIATTR_MAXREG_COUNT
	.align		4
        /*005c*/ 	.byte	0x03, 0x1b
        /*005e*/ 	.short	0x00ff


	//----- nvinfo : EIATTR_EXIT_INSTR_OFFSETS
	.align		4
        /*0060*/ 	.byte	0x04, 0x1c
        /*0062*/ 	.short	(.L_21 - .L_20)


	//   ....[0]....
.L_20:
        /*0064*/ 	.word	0x00000480


	//   ....[1]....
        /*0068*/ 	.word	0x000004a0


	//----- nvinfo : EIATTR_REQNTID
	.align		4
.L_21:
        /*006c*/ 	.byte	0x04, 0x10
        /*006e*/ 	.short	(.L_23 - .L_22)
.L_22:
        /*0070*/ 	.word	0x00000080
        /*0074*/ 	.word	0x00000001
        /*0078*/ 	.word	0x00000001


	//----- nvinfo : EIATTR_CBANK_PARAM_SIZE
	.align		4
.L_23:
        /*007c*/ 	.byte	0x03, 0x19
        /*007e*/ 	.short	0x0024


	//----- nvinfo : EIATTR_PARAM_CBANK
	.align		4
        /*0080*/ 	.byte	0x04, 0x0a
        /*0082*/ 	.short	(.L_25 - .L_24)
	.align		4
.L_24:
        /*0084*/ 	.word	index@(.nv.constant0.triton_poi_fused__softmax_add_mul_rsub_4)
        /*0088*/ 	.short	0x0210
        /*008a*/ 	.short	0x0024


	//----- nvinfo : EIATTR_SW_WAR
	.align		4
.L_25:
        /*008c*/ 	.byte	0x04, 0x36
        /*008e*/ 	.short	(.L_27 - .L_26)
.L_26:
        /*0090*/ 	.word	0x00000008
.L_27:


//--------------------- .nv.callgraph             --------------------------
	.section	.nv.callgraph,"",@"SHT_CUDA_CALLGRAPH"
	.align	4
	.sectionentsize	8
	.align		4
        /*0000*/ 	.word	0x00000000
	.align		4
        /*0004*/ 	.word	0xffffffff
	.align		4
        /*0008*/ 	.word	0x00000000
	.align		4
        /*000c*/ 	.word	0xfffffffe
	.align		4
        /*0010*/ 	.word	0x00000000
	.align		4
        /*0014*/ 	.word	0xfffffffd
	.align		4
        /*0018*/ 	.word	0x00000000
	.align		4
        /*001c*/ 	.word	0xfffffffc


//--------------------- .text.triton_poi_fused__softmax_add_mul_rsub_4 --------------------------
	.section	.text.triton_poi_fused__softmax_add_mul_rsub_4,"ax",@progbits
	.align	128
        .global         triton_poi_fused__softmax_add_mul_rsub_4
        .type           triton_poi_fused__softmax_add_mul_rsub_4,@function
        .size           triton_poi_fused__softmax_add_mul_rsub_4,(.L_x_1 - triton_poi_fused__softmax_add_mul_rsub_4)
        .other          triton_poi_fused__softmax_add_mul_rsub_4,@"STO_CUDA_ENTRY STV_DEFAULT"
triton_poi_fused__softmax_add_mul_rsub_4:
.text.triton_poi_fused__softmax_add_mul_rsub_4:
[----:B------:R-:W0:Y:S02]  /*0000*/  LDC R1, c[0x0][0x28] ;  /* 0x00000a00ff017b82 */ /* 0x000e240000000800 */
[----:B------:R-:W1:Y:S01]  /*0010*/  S2R R0, SR_TID.X ;  /* 0x0000000000007919 */ /* 0x000e620000002100 */
[----:B------:R-:W2:Y:S01]  /*0020*/  LDC.64 R10, c[0x0][0x218] ;  /* 0x00008600ff0a7b82 */ /* 0x000ea20000000a00 */
[----:B------:R-:W-:Y:S01]  /*0030*/  ULDC.64 UR4, c[0x0][0x208] ;  /* 0x0000820000047ab9 */ /* 0x000fe20000000a00 */
[----:B------:R-:W3:Y:S06]  /*0040*/  S2R R3, SR_CTAID.X ;  /* 0x0000000000037919 */ /* 0x000eec0000002500 */
[----:B------:R-:W4:Y:S08]  /*0050*/  LDC.64 R6, c[0x0][0x210] ;  /* 0x00008400ff067b82 */ /* 0x000f300000000a00 */
[----:B------:R-:W5:Y:S01]  /*0060*/  LDC.64 R12, c[0x0][0x228] ;  /* 0x00008a00ff0c7b82 */ /* 0x000f620000000a00 */
[----:B-1----:R-:W-:-:S04]  /*0070*/  SHF.L.U32 R0, R0, 0x1, RZ ;  /* 0x0000000100007819 */ /* 0x002fc800000006ff */
[----:B------:R-:W-:Y:S02]  /*0080*/  LOP3.LUT R0, R0, 0xfe, RZ, 0xc0, !PT ;  /* 0x000000fe00007812 */ /* 0x000fe400078ec0ff */
[----:B---3--:R-:W-:Y:S02]  /*0090*/  SHF.R.S32.HI R2, RZ, 0x17, R3 ;  /* 0x00000017ff027819 */ /* 0x008fe40000011403 */
[----:B------:R-:W-:Y:S02]  /*00a0*/  LEA R9, R3, R0, 0x8 ;  /* 0x0000000003097211 */ /* 0x000fe400078e40ff */
[----:B------:R-:W-:Y:S02]  /*00b0*/  SGXT R2, R2, 0x1 ;  /* 0x000000010202781a */ /* 0x000fe40000000200 */
[----:B------:R-:W-:Y:S01]  /*00c0*/  SHF.R.S32.HI R0, RZ, 0x1f, R9 ;  /* 0x0000001fff007819 */ /* 0x000fe20000011409 */
[----:B----4-:R-:W-:Y:S01]  /*00d0*/  IMAD.WIDE R6, R9, 0x4, R6 ;  /* 0x0000000409067825 */ /* 0x010fe200078e0206 */
[----:B------:R-:W-:-:S02]  /*00e0*/  LEA.HI R5, R2, R9, RZ, 0x6 ;  /* 0x0000000902057211 */ /* 0x000fc400078f30ff */
[----:B------:R-:W-:Y:S01]  /*00f0*/  LEA.HI R0, R0, R9, RZ, 0x2 ;  /* 0x0000000900007211 */ /* 0x000fe200078f10ff */
[----:B------:R-:W1:Y:S01]  /*0100*/  LDC.64 R2, c[0x0][0x220] ;  /* 0x00008800ff027b82 */ /* 0x000e620000000a00 */
[----:B------:R-:W-:Y:S02]  /*0110*/  SHF.R.S32.HI R5, RZ, 0x6, R5 ;  /* 0x00000006ff057819 */ /* 0x000fe40000011405 */
[----:B------:R-:W-:Y:S02]  /*0120*/  LOP3.LUT R4, R0, 0xfffffffc, RZ, 0xc0, !PT ;  /* 0xfffffffc00047812 */ /* 0x000fe400078ec0ff */
[----:B------:R-:W-:Y:S02]  /*0130*/  ISETP.GE.AND P6, PT, R9, 0x100, PT ;  /* 0x000001000900780c */ /* 0x000fe40003fc6270 */
[----:B------:R-:W-:-:S04]  /*0140*/  IADD3 R4, R9, -R4, RZ ;  /* 0x8000000409047210 */ /* 0x000fc80007ffe0ff */
[----:B------:R-:W-:-:S05]  /*0150*/  LEA R5, R5, R4, 0x2 ;  /* 0x0000000405057211 */ /* 0x000fca00078e10ff */
[----:B--2---:R-:W-:Y:S01]  /*0160*/  IMAD.WIDE R10, R5, 0x4, R10 ;  /* 0x00000004050a7825 */ /* 0x004fe200078e020a */
[----:B------:R-:W-:-:S06]  /*0170*/  CS2R R4, SRZ ;  /* 0x0000000000047805 */ /* 0x000fcc000001ff00 */
[----:B------:R5:W2:Y:S01]  /*0180*/  @!P6 LDG.E.EL.64 R4, desc[UR4][R10.64] ;  /* 0x000000040a04e981 */ /* 0x000aa2000c2e1b00 */
[----:B------:R-:W-:Y:S02]  /*0190*/  SHF.R.S32.HI R15, RZ, 0x2, R0 ;  /* 0x00000002ff0f7819 */ /* 0x000fe40000011400 */
[----:B------:R-:W-:Y:S01]  /*01a0*/  CS2R R8, SRZ ;  /* 0x0000000000087805 */ /* 0x000fe2000001ff00 */
[----:B------:R-:W-:Y:S01]  /*01b0*/  HFMA2.MMA R0, -RZ, RZ, 0, 0 ;  /* 0x00000000ff007435 */ /* 0x000fe200000001ff */
[----:B------:R-:W-:Y:S01]  /*01c0*/  MOV R14, RZ ;  /* 0x000000ff000e7202 */ /* 0x000fe20000000f00 */
[----:B-1----:R-:W-:-:S03]  /*01d0*/  IMAD.WIDE R2, R15, 0x4, R2 ;  /* 0x000000040f027825 */ /* 0x002fc600078e0202 */
[----:B------:R-:W3:Y:S04]  /*01e0*/  @!P6 LDG.E.64 R8, desc[UR4][R6.64] ;  /* 0x000000040608e981 */ /* 0x000ee8000c1e1b00 */
[----:B------:R-:W4:Y:S04]  /*01f0*/  @!P6 LDG.E.EL R14, desc[UR4][R2.64] ;  /* 0x00000004020ee981 */ /* 0x000f28000c2e1900 */
[----:B------:R-:W4:Y:S01]  /*0200*/  @!P6 LDG.E.EL R0, desc[UR4][R2.64] ;  /* 0x000000040200e981 */ /* 0x000f22000c2e1900 */
[----:B------:R-:W-:Y:S01]  /*0210*/  HFMA2.MMA R16, -RZ, RZ, 0, 0 ;  /* 0x00000000ff107435 */ /* 0x000fe200000001ff */
[----:B-----5:R-:W-:Y:S01]  /*0220*/  IMAD.WIDE R10, R15, 0x4, R12 ;  /* 0x000000040f0a7825 */ /* 0x020fe200078e020c */
[----:B------:R-:W-:-:S06]  /*0230*/  MOV R15, RZ ;  /* 0x000000ff000f7202 */ /* 0x000fcc0000000f00 */
[----:B------:R-:W5:Y:S04]  /*0240*/  @!P6 LDG.E.EL R15, desc[UR4][R10.64] ;  /* 0x000000040a0fe981 */ /* 0x000f68000c2e1900 */
[----:B------:R-:W5:Y:S01]  /*0250*/  @!P6 LDG.E.EL R16, desc[UR4][R10.64] ;  /* 0x000000040a10e981 */ /* 0x000f62000c2e1900 */
[----:B--2---:R-:W-:-:S04]  /*0260*/  FADD R12, -R4, 1 ;  /* 0x3f800000040c7421 */ /* 0x004fc80000000100 */
[----:B------:R-:W-:Y:S01]  /*0270*/  FMUL R13, R12, 1.00000001504746621988e+30 ;  /* 0x7149f2ca0c0d7820 */ /* 0x000fe20000400000 */
[----:B------:R-:W-:-:S04]  /*0280*/  FADD R12, -R5, 1 ;  /* 0x3f800000050c7421 */ /* 0x000fc80000000100 */
[----:B------:R-:W-:Y:S01]  /*0290*/  FMUL R12, R12, 1.00000001504746621988e+30 ;  /* 0x7149f2ca0c0c7820 */ /* 0x000fe20000400000 */
[----:B---3--:R-:W-:-:S03]  /*02a0*/  FFMA R13, R4, R8, -R13 ;  /* 0x00000008040d7223 */ /* 0x008fc6000000080d */
[----:B------:R-:W-:Y:S01]  /*02b0*/  FFMA R9, R5, R9, -R12 ;  /* 0x0000000905097223 */ /* 0x000fe2000000080c */
[----:B----4-:R-:W-:-:S03]  /*02c0*/  FADD R0, R13, -R0 ;  /* 0x800000000d007221 */ /* 0x010fc60000000000 */
[----:B------:R-:W-:Y:S01]  /*02d0*/  FADD R9, R9, -R14 ;  /* 0x8000000e09097221 */ /* 0x000fe20000000000 */
[----:B------:R-:W-:-:S03]  /*02e0*/  FMUL R0, R0, 1.4426950216293334961 ;  /* 0x3fb8aa3b00007820 */ /* 0x000fc60000400000 */
[----:B------:R-:W-:Y:S02]  /*02f0*/  FMUL R9, R9, 1.4426950216293334961 ;  /* 0x3fb8aa3b09097820 */ /* 0x000fe40000400000 */
[----:B------:R-:W-:-:S03]  /*0300*/  FSETP.GEU.AND P2, PT, R0, -126, PT ;  /* 0xc2fc00000000780b */ /* 0x000fc60003f4e000 */
[----:B------:R-:W-:Y:S02]  /*0310*/  FSETP.GEU.AND P3, PT, R9, -126, PT ;  /* 0xc2fc00000900780b */ /* 0x000fe40003f6e000 */
[C---:B-----5:R-:W-:Y:S02]  /*0320*/  FSETP.GT.AND P0, PT, |R16|.reuse, 8.50705917302346158658e+37, PT ;  /* 0x7e8000001000780b */ /* 0x060fe40003f04200 */
[C---:B------:R-:W-:Y:S02]  /*0330*/  FSETP.GT.AND P1, PT, |R15|.reuse, 8.50705917302346158658e+37, PT ;  /* 0x7e8000000f00780b */ /* 0x040fe40003f24200 */
[----:B------:R-:W-:Y:S02]  /*0340*/  FSETP.GEU.AND P4, PT, |R16|, 1.175494350822287508e-38, PT ;  /* 0x008000001000780b */ /* 0x000fe40003f8e200 */
[----:B------:R-:W-:Y:S02]  /*0350*/  FSETP.GEU.AND P5, PT, |R15|, 1.175494350822287508e-38, PT ;  /* 0x008000000f00780b */ /* 0x000fe40003fae200 */
[----:B------:R-:W-:-:S03]  /*0360*/  @!P2 FMUL R0, R0, 0.5 ;  /* 0x3f0000000000a820 */ /* 0x000fc60000400000 */
[----:B------:R-:W-:Y:S01]  /*0370*/  @!P3 FMUL R9, R9, 0.5 ;  /* 0x3f0000000909b820 */ /* 0x000fe20000400000 */
[----:B------:R-:W1:Y:S01]  /*0380*/  MUFU.EX2 R2, R0 ;  /* 0x0000000000027308 */ /* 0x000e620000000800 */
[----:B------:R-:W-:Y:S02]  /*0390*/  @P0 FMUL R16, R16, 0.25 ;  /* 0x3e80000010100820 */ /* 0x000fe40000400000 */
[----:B------:R-:W-:-:S05]  /*03a0*/  @P1 FMUL R15, R15, 0.25 ;  /* 0x3e8000000f0f1820 */ /* 0x000fca0000400000 */
[----:B------:R-:W2:Y:S01]  /*03b0*/  MUFU.EX2 R3, R9 ;  /* 0x0000000900037308 */ /* 0x000ea20000000800 */
[----:B------:R-:W-:Y:S01]  /*03c0*/  @!P4 FMUL R16, R16, 16777216 ;  /* 0x4b8000001010c820 */ /* 0x000fe20000400000 */
[----:B------:R-:W-:-:S06]  /*03d0*/  @!P5 FMUL R15, R15, 16777216 ;  /* 0x4b8000000f0fd820 */ /* 0x000fcc0000400000 */
[----:B------:R-:W3:Y:S01]  /*03e0*/  MUFU.RCP R5, R16 ;  /* 0x0000001000057308 */ /* 0x000ee20000001000 */
[----:B-1----:R-:W-:-:S07]  /*03f0*/  @!P2 FMUL R2, R2, R2 ;  /* 0x000000020202a220 */ /* 0x002fce0000400000 */
[----:B------:R-:W1:Y:S01]  /*0400*/  MUFU.RCP R4, R15 ;  /* 0x0000000f00047308 */ /* 0x000e620000001000 */
[----:B--2---:R-:W-:Y:S01]  /*0410*/  @!P3 FMUL R3, R3, R3 ;  /* 0x000000030303b220 */ /* 0x004fe20000400000 */
[----:B------:R-:W-:-:S03]  /*0420*/  @P0 FMUL R2, R2, 0.25 ;  /* 0x3e80000002020820 */ /* 0x000fc60000400000 */
[----:B------:R-:W-:Y:S01]  /*0430*/  @P1 FMUL R3, R3, 0.25 ;  /* 0x3e80000003031820 */ /* 0x000fe20000400000 */
[----:B------:R-:W-:-:S03]  /*0440*/  @!P4 FMUL R2, R2, 16777216 ;  /* 0x4b8000000202c820 */ /* 0x000fc60000400000 */
[----:B------:R-:W-:Y:S01]  /*0450*/  @!P5 FMUL R3, R3, 16777216 ;  /* 0x4b8000000303d820 */ /* 0x000fe20000400000 */
[----:B---3--:R-:W-:-:S03]  /*0460*/  FMUL R2, R5, R2 ;  /* 0x0000000205027220 */ /* 0x008fc60000400000 */
[----:B-1----:R-:W-:Y:S01]  /*0470*/  FMUL R3, R4, R3 ;  /* 0x0000000304037220 */ /* 0x002fe20000400000 */
[----:B------:R-:W-:Y:S06]  /*0480*/  @P6 EXIT ;  /* 0x000000000000694d */ /* 0x000fec0003800000 */
[----:B------:R-:W-:Y:S01]  /*0490*/  STG.E.64 desc[UR4][R6.64], R2 ;  /* 0x0000000206007986 */ /* 0x000fe2000c101b04 */
[----:B------:R-:W-:Y:S05]  /*04a0*/  EXIT ;  /* 0x000000000000794d */ /* 0x000fea0003800000 */
.L_x_0:
[----:B------:R-:W-:-:S00]  /*04b0*/  BRA `(.L_x_0) ;  /* 0xfffffffc00fc7947 */ /* 0x000fc0000383ffff */
[----:B------:R-:W-:-:S00]  /*04c0*/  NOP ;  /* 0x0000000000007918 */ /* 0x000fc00000000000 */
        /* <DEDUP_REMOVED lines=11> */
.L_x_1:


//--------------------- .nv.constant0.triton_poi_fused__softmax_add_mul_rsub_4 --------------------------
	.section	.nv.constant0.triton_poi_fused__softmax_add_mul_rsub_4,"a",@progbits
	.sectionflags	@""
	.align	4
.nv.constant0.triton_poi_fused__softmax_add_mul_rsub_4:
	.zero		564
